//
// Generated by NVIDIA NVVM Compiler
//
// Compiler Build ID: CL-36424714
// Cuda compilation tools, release 13.0, V13.0.88
// Based on NVVM 20.0.0
//

.version 9.0
.target sm_100
.address_size 64

	// .globl	_Z16sumMatrixOnGPU2DPfS_S_ii

.visible .entry _Z16sumMatrixOnGPU2DPfS_S_ii(
	.param .u64 .ptr .align 1 _Z16sumMatrixOnGPU2DPfS_S_ii_param_0,
	.param .u64 .ptr .align 1 _Z16sumMatrixOnGPU2DPfS_S_ii_param_1,
	.param .u64 .ptr .align 1 _Z16sumMatrixOnGPU2DPfS_S_ii_param_2,
	.param .u32 _Z16sumMatrixOnGPU2DPfS_S_ii_param_3,
	.param .u32 _Z16sumMatrixOnGPU2DPfS_S_ii_param_4
)
{
	.reg .pred 	%p<4>;
	.reg .b32 	%r<14>;
	.reg .b32 	%f<4>;
	.reg .b64 	%rd<11>;

	ld.param.u64 	%rd1, [_Z16sumMatrixOnGPU2DPfS_S_ii_param_0];
	ld.param.u64 	%rd2, [_Z16sumMatrixOnGPU2DPfS_S_ii_param_1];
	ld.param.u64 	%rd3, [_Z16sumMatrixOnGPU2DPfS_S_ii_param_2];
	ld.param.u32 	%r2, [_Z16sumMatrixOnGPU2DPfS_S_ii_param_3];
	ld.param.u32 	%r3, [_Z16sumMatrixOnGPU2DPfS_S_ii_param_4];
	mov.u32 	%r5, %tid.x;
	mov.u32 	%r6, %ctaid.x;
	mov.u32 	%r7, %ntid.x;
	mad.lo.s32 	%r8, %r6, %r7, %r5;
	mov.u32 	%r9, %tid.y;
	mov.u32 	%r10, %ctaid.y;
	mov.u32 	%r11, %ntid.y;
	mad.lo.s32 	%r12, %r10, %r11, %r9;
	mad.lo.s32 	%r1, %r2, %r12, %r8;
	setp.ge.u32 	%p1, %r8, %r2;
	setp.ge.u32 	%p2, %r12, %r3;
	or.pred  	%p3, %p1, %p2;
	@%p3 bra 	$L__BB0_2;
	cvta.to.global.u64 	%rd4, %rd1;
	cvta.to.global.u64 	%rd5, %rd2;
	cvta.to.global.u64 	%rd6, %rd3;
	mul.wide.u32 	%rd7, %r1, 4;
	add.s64 	%rd8, %rd4, %rd7;
	ld.global.f32 	%f1, [%rd8];
	add.s64 	%rd9, %rd5, %rd7;
	ld.global.f32 	%f2, [%rd9];
	add.f32 	%f3, %f1, %f2;
	add.s64 	%rd10, %rd6, %rd7;
	st.global.f32 	[%rd10], %f3;
$L__BB0_2:
	ret;

}
	// .globl	_Z16sumMatrixOnGPU1DPfS_S_ii
.visible .entry _Z16sumMatrixOnGPU1DPfS_S_ii(
	.param .u64 .ptr .align 1 _Z16sumMatrixOnGPU1DPfS_S_ii_param_0,
	.param .u64 .ptr .align 1 _Z16sumMatrixOnGPU1DPfS_S_ii_param_1,
	.param .u64 .ptr .align 1 _Z16sumMatrixOnGPU1DPfS_S_ii_param_2,
	.param .u32 _Z16sumMatrixOnGPU1DPfS_S_ii_param_3,
	.param .u32 _Z16sumMatrixOnGPU1DPfS_S_ii_param_4
)
{
	.reg .pred 	%p<12>;
	.reg .b32 	%r<38>;
	.reg .b32 	%f<88>;
	.reg .b64 	%rd<101>;

	ld.param.u64 	%rd4, [_Z16sumMatrixOnGPU1DPfS_S_ii_param_0];
	ld.param.u64 	%rd5, [_Z16sumMatrixOnGPU1DPfS_S_ii_param_1];
	ld.param.u64 	%rd6, [_Z16sumMatrixOnGPU1DPfS_S_ii_param_2];
	ld.param.u32 	%r23, [_Z16sumMatrixOnGPU1DPfS_S_ii_param_3];
	ld.param.u32 	%r24, [_Z16sumMatrixOnGPU1DPfS_S_ii_param_4];
	cvta.to.global.u64 	%rd1, %rd6;
	cvta.to.global.u64 	%rd2, %rd5;
	cvta.to.global.u64 	%rd3, %rd4;
	mov.u32 	%r25, %tid.x;
	mov.u32 	%r26, %ctaid.x;
	mov.u32 	%r27, %ntid.x;
	mad.lo.s32 	%r1, %r26, %r27, %r25;
	setp.ge.u32 	%p1, %r1, %r23;
	setp.lt.s32 	%p2, %r24, 1;
	or.pred  	%p3, %p1, %p2;
	@%p3 bra 	$L__BB1_13;
	and.b32  	%r2, %r24, 15;
	setp.lt.u32 	%p4, %r24, 16;
	mov.b32 	%r34, 0;
	@%p4 bra 	$L__BB1_4;
	and.b32  	%r34, %r24, 2147483632;
	neg.s32 	%r32, %r34;
	shl.b32 	%r5, %r23, 4;
	mul.wide.s32 	%rd11, %r23, 4;
	mov.u32 	%r31, %r1;
$L__BB1_3:
	.pragma "nounroll";
	mul.wide.s32 	%rd7, %r31, 4;
	add.s64 	%rd8, %rd3, %rd7;
	ld.global.f32 	%f1, [%rd8];
	add.s64 	%rd9, %rd2, %rd7;
	ld.global.f32 	%f2, [%rd9];
	add.f32 	%f3, %f1, %f2;
	add.s64 	%rd10, %rd1, %rd7;
	st.global.f32 	[%rd10], %f3;
	add.s64 	%rd12, %rd8, %rd11;
	ld.global.f32 	%f4, [%rd12];
	add.s64 	%rd13, %rd9, %rd11;
	ld.global.f32 	%f5, [%rd13];
	add.f32 	%f6, %f4, %f5;
	add.s64 	%rd14, %rd10, %rd11;
	st.global.f32 	[%rd14], %f6;
	add.s64 	%rd15, %rd12, %rd11;
	ld.global.f32 	%f7, [%rd15];
	add.s64 	%rd16, %rd13, %rd11;
	ld.global.f32 	%f8, [%rd16];
	add.f32 	%f9, %f7, %f8;
	add.s64 	%rd17, %rd14, %rd11;
	st.global.f32 	[%rd17], %f9;
	add.s64 	%rd18, %rd15, %rd11;
	ld.global.f32 	%f10, [%rd18];
	add.s64 	%rd19, %rd16, %rd11;
	ld.global.f32 	%f11, [%rd19];
	add.f32 	%f12, %f10, %f11;
	add.s64 	%rd20, %rd17, %rd11;
	st.global.f32 	[%rd20], %f12;
	add.s64 	%rd21, %rd18, %rd11;
	ld.global.f32 	%f13, [%rd21];
	add.s64 	%rd22, %rd19, %rd11;
	ld.global.f32 	%f14, [%rd22];
	add.f32 	%f15, %f13, %f14;
	add.s64 	%rd23, %rd20, %rd11;
	st.global.f32 	[%rd23], %f15;
	add.s64 	%rd24, %rd21, %rd11;
	ld.global.f32 	%f16, [%rd24];
	add.s64 	%rd25, %rd22, %rd11;
	ld.global.f32 	%f17, [%rd25];
	add.f32 	%f18, %f16, %f17;
	add.s64 	%rd26, %rd23, %rd11;
	st.global.f32 	[%rd26], %f18;
	add.s64 	%rd27, %rd24, %rd11;
	ld.global.f32 	%f19, [%rd27];
	add.s64 	%rd28, %rd25, %rd11;
	ld.global.f32 	%f20, [%rd28];
	add.f32 	%f21, %f19, %f20;
	add.s64 	%rd29, %rd26, %rd11;
	st.global.f32 	[%rd29], %f21;
	add.s64 	%rd30, %rd27, %rd11;
	ld.global.f32 	%f22, [%rd30];
	add.s64 	%rd31, %rd28, %rd11;
	ld.global.f32 	%f23, [%rd31];
	add.f32 	%f24, %f22, %f23;
	add.s64 	%rd32, %rd29, %rd11;
	st.global.f32 	[%rd32], %f24;
	add.s64 	%rd33, %rd30, %rd11;
	ld.global.f32 	%f25, [%rd33];
	add.s64 	%rd34, %rd31, %rd11;
	ld.global.f32 	%f26, [%rd34];
	add.f32 	%f27, %f25, %f26;
	add.s64 	%rd35, %rd32, %rd11;
	st.global.f32 	[%rd35], %f27;
	add.s64 	%rd36, %rd33, %rd11;
	ld.global.f32 	%f28, [%rd36];
	add.s64 	%rd37, %rd34, %rd11;
	ld.global.f32 	%f29, [%rd37];
	add.f32 	%f30, %f28, %f29;
	add.s64 	%rd38, %rd35, %rd11;
	st.global.f32 	[%rd38], %f30;
	add.s64 	%rd39, %rd36, %rd11;
	ld.global.f32 	%f31, [%rd39];
	add.s64 	%rd40, %rd37, %rd11;
	ld.global.f32 	%f32, [%rd40];
	add.f32 	%f33, %f31, %f32;
	add.s64 	%rd41, %rd38, %rd11;
	st.global.f32 	[%rd41], %f33;
	add.s64 	%rd42, %rd39, %rd11;
	ld.global.f32 	%f34, [%rd42];
	add.s64 	%rd43, %rd40, %rd11;
	ld.global.f32 	%f35, [%rd43];
	add.f32 	%f36, %f34, %f35;
	add.s64 	%rd44, %rd41, %rd11;
	st.global.f32 	[%rd44], %f36;
	add.s64 	%rd45, %rd42, %rd11;
	ld.global.f32 	%f37, [%rd45];
	add.s64 	%rd46, %rd43, %rd11;
	ld.global.f32 	%f38, [%rd46];
	add.f32 	%f39, %f37, %f38;
	add.s64 	%rd47, %rd44, %rd11;
	st.global.f32 	[%rd47], %f39;
	add.s64 	%rd48, %rd45, %rd11;
	ld.global.f32 	%f40, [%rd48];
	add.s64 	%rd49, %rd46, %rd11;
	ld.global.f32 	%f41, [%rd49];
	add.f32 	%f42, %f40, %f41;
	add.s64 	%rd50, %rd47, %rd11;
	st.global.f32 	[%rd50], %f42;
	add.s64 	%rd51, %rd48, %rd11;
	ld.global.f32 	%f43, [%rd51];
	add.s64 	%rd52, %rd49, %rd11;
	ld.global.f32 	%f44, [%rd52];
	add.f32 	%f45, %f43, %f44;
	add.s64 	%rd53, %rd50, %rd11;
	st.global.f32 	[%rd53], %f45;
	add.s64 	%rd54, %rd51, %rd11;
	ld.global.f32 	%f46, [%rd54];
	add.s64 	%rd55, %rd52, %rd11;
	ld.global.f32 	%f47, [%rd55];
	add.f32 	%f48, %f46, %f47;
	add.s64 	%rd56, %rd53, %rd11;
	st.global.f32 	[%rd56], %f48;
	add.s32 	%r32, %r32, 16;
	add.s32 	%r31, %r31, %r5;
	setp.ne.s32 	%p5, %r32, 0;
	@%p5 bra 	$L__BB1_3;
$L__BB1_4:
	setp.eq.s32 	%p6, %r2, 0;
	@%p6 bra 	$L__BB1_13;
	and.b32  	%r11, %r24, 7;
	setp.lt.u32 	%p7, %r2, 8;
	@%p7 bra 	$L__BB1_7;
	mad.lo.s32 	%r29, %r34, %r23, %r1;
	mul.wide.s32 	%rd57, %r29, 4;
	add.s64 	%rd58, %rd3, %rd57;
	ld.global.f32 	%f49, [%rd58];
	add.s64 	%rd59, %rd2, %rd57;
	ld.global.f32 	%f50, [%rd59];
	add.f32 	%f51, %f49, %f50;
	add.s64 	%rd60, %rd1, %rd57;
	st.global.f32 	[%rd60], %f51;
	mul.wide.s32 	%rd61, %r23, 4;
	add.s64 	%rd62, %rd58, %rd61;
	ld.global.f32 	%f52, [%rd62];
	add.s64 	%rd63, %rd59, %rd61;
	ld.global.f32 	%f53, [%rd63];
	add.f32 	%f54, %f52, %f53;
	add.s64 	%rd64, %rd60, %rd61;
	st.global.f32 	[%rd64], %f54;
	add.s64 	%rd65, %rd62, %rd61;
	ld.global.f32 	%f55, [%rd65];
	add.s64 	%rd66, %rd63, %rd61;
	ld.global.f32 	%f56, [%rd66];
	add.f32 	%f57, %f55, %f56;
	add.s64 	%rd67, %rd64, %rd61;
	st.global.f32 	[%rd67], %f57;
	add.s64 	%rd68, %rd65, %rd61;
	ld.global.f32 	%f58, [%rd68];
	add.s64 	%rd69, %rd66, %rd61;
	ld.global.f32 	%f59, [%rd69];
	add.f32 	%f60, %f58, %f59;
	add.s64 	%rd70, %rd67, %rd61;
	st.global.f32 	[%rd70], %f60;
	add.s64 	%rd71, %rd68, %rd61;
	ld.global.f32 	%f61, [%rd71];
	add.s64 	%rd72, %rd69, %rd61;
	ld.global.f32 	%f62, [%rd72];
	add.f32 	%f63, %f61, %f62;
	add.s64 	%rd73, %rd70, %rd61;
	st.global.f32 	[%rd73], %f63;
	add.s64 	%rd74, %rd71, %rd61;
	ld.global.f32 	%f64, [%rd74];
	add.s64 	%rd75, %rd72, %rd61;
	ld.global.f32 	%f65, [%rd75];
	add.f32 	%f66, %f64, %f65;
	add.s64 	%rd76, %rd73, %rd61;
	st.global.f32 	[%rd76], %f66;
	add.s64 	%rd77, %rd74, %rd61;
	ld.global.f32 	%f67, [%rd77];
	add.s64 	%rd78, %rd75, %rd61;
	ld.global.f32 	%f68, [%rd78];
	add.f32 	%f69, %f67, %f68;
	add.s64 	%rd79, %rd76, %rd61;
	st.global.f32 	[%rd79], %f69;
	add.s64 	%rd80, %rd77, %rd61;
	ld.global.f32 	%f70, [%rd80];
	add.s64 	%rd81, %rd78, %rd61;
	ld.global.f32 	%f71, [%rd81];
	add.f32 	%f72, %f70, %f71;
	add.s64 	%rd82, %rd79, %rd61;
	st.global.f32 	[%rd82], %f72;
	add.s32 	%r34, %r34, 8;
$L__BB1_7:
	setp.eq.s32 	%p8, %r11, 0;
	@%p8 bra 	$L__BB1_13;
	and.b32  	%r14, %r24, 3;
	setp.lt.u32 	%p9, %r11, 4;
	@%p9 bra 	$L__BB1_10;
	mad.lo.s32 	%r30, %r34, %r23, %r1;
	mul.wide.s32 	%rd83, %r30, 4;
	add.s64 	%rd84, %rd3, %rd83;
	ld.global.f32 	%f73, [%rd84];
	add.s64 	%rd85, %rd2, %rd83;
	ld.global.f32 	%f74, [%rd85];
	add.f32 	%f75, %f73, %f74;
	add.s64 	%rd86, %rd1, %rd83;
	st.global.f32 	[%rd86], %f75;
	mul.wide.s32 	%rd87, %r23, 4;
	add.s64 	%rd88, %rd84, %rd87;
	ld.global.f32 	%f76, [%rd88];
	add.s64 	%rd89, %rd85, %rd87;
	ld.global.f32 	%f77, [%rd89];
	add.f32 	%f78, %f76, %f77;
	add.s64 	%rd90, %rd86, %rd87;
	st.global.f32 	[%rd90], %f78;
	add.s64 	%rd91, %rd88, %rd87;
	ld.global.f32 	%f79, [%rd91];
	add.s64 	%rd92, %rd89, %rd87;
	ld.global.f32 	%f80, [%rd92];
	add.f32 	%f81, %f79, %f80;
	add.s64 	%rd93, %rd90, %rd87;
	st.global.f32 	[%rd93], %f81;
	add.s64 	%rd94, %rd91, %rd87;
	ld.global.f32 	%f82, [%rd94];
	add.s64 	%rd95, %rd92, %rd87;
	ld.global.f32 	%f83, [%rd95];
	add.f32 	%f84, %f82, %f83;
	add.s64 	%rd96, %rd93, %rd87;
	st.global.f32 	[%rd96], %f84;
	add.s32 	%r34, %r34, 4;
$L__BB1_10:
	setp.eq.s32 	%p10, %r14, 0;
	@%p10 bra 	$L__BB1_13;
	mad.lo.s32 	%r37, %r34, %r23, %r1;
	neg.s32 	%r36, %r14;
$L__BB1_12:
	.pragma "nounroll";
	mul.wide.s32 	%rd97, %r37, 4;
	add.s64 	%rd98, %rd3, %rd97;
	ld.global.f32 	%f85, [%rd98];
	add.s64 	%rd99, %rd2, %rd97;
	ld.global.f32 	%f86, [%rd99];
	add.f32 	%f87, %f85, %f86;
	add.s64 	%rd100, %rd1, %rd97;
	st.global.f32 	[%rd100], %f87;
	add.s32 	%r37, %r37, %r23;
	add.s32 	%r36, %r36, 1;
	setp.ne.s32 	%p11, %r36, 0;
	@%p11 bra 	$L__BB1_12;
$L__BB1_13:
	ret;

}
	// .globl	_Z17sumMatrixOnGPUMixPfS_S_ii
.visible .entry _Z17sumMatrixOnGPUMixPfS_S_ii(
	.param .u64 .ptr .align 1 _Z17sumMatrixOnGPUMixPfS_S_ii_param_0,
	.param .u64 .ptr .align 1 _Z17sumMatrixOnGPUMixPfS_S_ii_param_1,
	.param .u64 .ptr .align 1 _Z17sumMatrixOnGPUMixPfS_S_ii_param_2,
	.param .u32 _Z17sumMatrixOnGPUMixPfS_S_ii_param_3,
	.param .u32 _Z17sumMatrixOnGPUMixPfS_S_ii_param_4
)
{
	.reg .pred 	%p<4>;
	.reg .b32 	%r<9>;
	.reg .b32 	%f<4>;
	.reg .b64 	%rd<11>;

	ld.param.u64 	%rd1, [_Z17sumMatrixOnGPUMixPfS_S_ii_param_0];
	ld.param.u64 	%rd2, [_Z17sumMatrixOnGPUMixPfS_S_ii_param_1];
	ld.param.u64 	%rd3, [_Z17sumMatrixOnGPUMixPfS_S_ii_param_2];
	ld.param.u32 	%r2, [_Z17sumMatrixOnGPUMixPfS_S_ii_param_3];
	ld.param.u32 	%r3, [_Z17sumMatrixOnGPUMixPfS_S_ii_param_4];
	mov.u32 	%r4, %tid.x;
	mov.u32 	%r5, %ctaid.x;
	mov.u32 	%r6, %ntid.x;
	mad.lo.s32 	%r7, %r5, %r6, %r4;
	mov.u32 	%r8, %ctaid.y;
	mad.lo.s32 	%r1, %r2, %r8, %r7;
	setp.ge.u32 	%p1, %r7, %r2;
	setp.ge.u32 	%p2, %r8, %r3;
	or.pred  	%p3, %p1, %p2;
	@%p3 bra 	$L__BB2_2;
	cvta.to.global.u64 	%rd4, %rd1;
	cvta.to.global.u64 	%rd5, %rd2;
	cvta.to.global.u64 	%rd6, %rd3;
	mul.wide.u32 	%rd7, %r1, 4;
	add.s64 	%rd8, %rd4, %rd7;
	ld.global.f32 	%f1, [%rd8];
	add.s64 	%rd9, %rd5, %rd7;
	ld.global.f32 	%f2, [%rd9];
	add.f32 	%f3, %f1, %f2;
	add.s64 	%rd10, %rd6, %rd7;
	st.global.f32 	[%rd10], %f3;
$L__BB2_2:
	ret;

}


// ===== COMPILED SASS (sm_100) =====

	.target	sm_100

	.elftype	@"ET_EXEC"


//--------------------- .note.nv.tkinfo           --------------------------
	.section	.note.nv.tkinfo,"",@"SHT_NOTE"
	.sectionflags	@"SHF_NOTE_NV_TKINFO"
	.tkinfo
        /*0018*/ 	.word	0x00000002
        /*0030*/ 	.string	""
        /*0030*/ 	.string	"ptxas"
        /*0030*/ 	.string	"Cuda compilation tools, release 13.0, V13.0.88"
        /*0030*/ 	.string	"Build cuda_13.0.r13.0/compiler.36424714_0"
        /*0030*/ 	.string	"-arch sm_100 -m 64 "



//--------------------- .note.nv.cuinfo           --------------------------
	.section	.note.nv.cuinfo,"",@"SHT_NOTE"
	.sectionflags	@"SHF_NOTE_NV_CUINFO"
        /*0018*/ 	.short	0x0002
        /*001a*/ 	.short	0x0064
        /*001c*/ 	.short	0x0082
	.zero		2


//--------------------- .nv.info                  --------------------------
	.section	.nv.info,"",@"SHT_CUDA_INFO"
	.align	4


	//----- nvinfo : EIATTR_REGCOUNT
	.align		4
        /*0000*/ 	.byte	0x04, 0x2f
        /*0002*/ 	.short	(.L_1 - .L_0)
	.align		4
.L_0:
        /*0004*/ 	.word	index@(_Z16sumMatrixOnGPU2DPfS_S_ii)
        /*0008*/ 	.word	0x0000000c


	//----- nvinfo : EIATTR_FRAME_SIZE
	.align		4
.L_1:
        /*000c*/ 	.byte	0x04, 0x11
        /*000e*/ 	.short	(.L_3 - .L_2)
	.align		4
.L_2:
        /*0010*/ 	.word	index@(_Z16sumMatrixOnGPU2DPfS_S_ii)
        /*0014*/ 	.word	0x00000000


	//----- nvinfo : EIATTR_REGCOUNT
	.align		4
.L_3:
        /*0018*/ 	.byte	0x04, 0x2f
        /*001a*/ 	.short	(.L_5 - .L_4)
	.align		4
.L_4:
        /*001c*/ 	.word	index@(_Z16sumMatrixOnGPU1DPfS_S_ii)
        /*0020*/ 	.word	0x0000001e


	//----- nvinfo : EIATTR_FRAME_SIZE
	.align		4
.L_5:
        /*0024*/ 	.byte	0x04, 0x11
        /*0026*/ 	.short	(.L_7 - .L_6)
	.align		4
.L_6:
        /*0028*/ 	.word	index@(_Z16sumMatrixOnGPU1DPfS_S_ii)
        /*002c*/ 	.word	0x00000000


	//----- nvinfo : EIATTR_REGCOUNT
	.align		4
.L_7:
        /*0030*/ 	.byte	0x04, 0x2f
        /*0032*/ 	.short	(.L_9 - .L_8)
	.align		4
.L_8:
        /*0034*/ 	.word	index@(_Z17sumMatrixOnGPUMixPfS_S_ii)
        /*0038*/ 	.word	0x0000000c


	//----- nvinfo : EIATTR_FRAME_SIZE
	.align		4
.L_9:
        /*003c*/ 	.byte	0x04, 0x11
        /*003e*/ 	.short	(.L_11 - .L_10)
	.align		4
.L_10:
        /*0040*/ 	.word	index@(_Z17sumMatrixOnGPUMixPfS_S_ii)
        /*0044*/ 	.word	0x00000000


	//----- nvinfo : EIATTR_MIN_STACK_SIZE
	.align		4
.L_11:
        /*0048*/ 	.byte	0x04, 0x12
        /*004a*/ 	.short	(.L_13 - .L_12)
	.align		4
.L_12:
        /*004c*/ 	.word	index@(_Z17sumMatrixOnGPUMixPfS_S_ii)
        /*0050*/ 	.word	0x00000000


	//----- nvinfo : EIATTR_MIN_STACK_SIZE
	.align		4
.L_13:
        /*0054*/ 	.byte	0x04, 0x12
        /*0056*/ 	.short	(.L_15 - .L_14)
	.align		4
.L_14:
        /*0058*/ 	.word	index@(_Z16sumMatrixOnGPU1DPfS_S_ii)
        /*005c*/ 	.word	0x00000000


	//----- nvinfo : EIATTR_MIN_STACK_SIZE
	.align		4
.L_15:
        /*0060*/ 	.byte	0x04, 0x12
        /*0062*/ 	.short	(.L_17 - .L_16)
	.align		4
.L_16:
        /*0064*/ 	.word	index@(_Z16sumMatrixOnGPU2DPfS_S_ii)
        /*0068*/ 	.word	0x00000000
.L_17:


//--------------------- .nv.compat                --------------------------
	.section	.nv.compat,"",@"SHT_CUDA_COMPAT_INFO"
	.align	4
        /*0000*/ 	.byte	0x02, 0x09, 0x00, 0x00, 0x02, 0x02, 0x01, 0x00, 0x02, 0x05, 0x05, 0x00, 0x03, 0x07, 0x01, 0x01
        /*0010*/ 	.byte	0x02, 0x03, 0x00, 0x00, 0x02, 0x06, 0x01, 0x00, 0x04, 0x0b, 0x08, 0x00, 0x09, 0x00, 0x00, 0x00
        /*0020*/ 	.byte	0x00, 0x00, 0x00, 0x00


//--------------------- .nv.info._Z17sumMatrixOnGPUMixPfS_S_ii --------------------------
	.section	.nv.info._Z17sumMatrixOnGPUMixPfS_S_ii,"",@"SHT_CUDA_INFO"
	.sectionflags	@""
	.align	4


	//----- nvinfo : EIATTR_CUDA_API_VERSION
	.align		4
        /*0000*/ 	.byte	0x04, 0x37
        /*0002*/ 	.short	(.L_19 - .L_18)
.L_18:
        /*0004*/ 	.word	0x00000082


	//----- nvinfo : EIATTR_KPARAM_INFO
	.align		4
.L_19:
        /*0008*/ 	.byte	0x04, 0x17
        /*000a*/ 	.short	(.L_21 - .L_20)
.L_20:
        /*000c*/ 	.word	0x00000000
        /*0010*/ 	.short	0x0004
        /*0012*/ 	.short	0x001c
        /*0014*/ 	.byte	0x00, 0xf0, 0x11, 0x00


	//----- nvinfo : EIATTR_KPARAM_INFO
	.align		4
.L_21:
        /*0018*/ 	.byte	0x04, 0x17
        /*001a*/ 	.short	(.L_23 - .L_22)
.L_22:
        /*001c*/ 	.word	0x00000000
        /*0020*/ 	.short	0x0003
        /*0022*/ 	.short	0x0018
        /*0024*/ 	.byte	0x00, 0xf0, 0x11, 0x00


	//----- nvinfo : EIATTR_KPARAM_INFO
	.align		4
.L_23:
        /*0028*/ 	.byte	0x04, 0x17
        /*002a*/ 	.short	(.L_25 - .L_24)
.L_24:
        /*002c*/ 	.word	0x00000000
        /*0030*/ 	.short	0x0002
        /*0032*/ 	.short	0x0010
        /*0034*/ 	.byte	0x00, 0xf5, 0x21, 0x00


	//----- nvinfo : EIATTR_KPARAM_INFO
	.align		4
.L_25:
        /*0038*/ 	.byte	0x04, 0x17
        /*003a*/ 	.short	(.L_27 - .L_26)
.L_26:
        /*003c*/ 	.word	0x00000000
        /*0040*/ 	.short	0x0001
        /*0042*/ 	.short	0x0008
        /*0044*/ 	.byte	0x00, 0xf5, 0x21, 0x00


	//----- nvinfo : EIATTR_KPARAM_INFO
	.align		4
.L_27:
        /*0048*/ 	.byte	0x04, 0x17
        /*004a*/ 	.short	(.L_29 - .L_28)
.L_28:
        /*004c*/ 	.word	0x00000000
        /*0050*/ 	.short	0x0000
        /*0052*/ 	.short	0x0000
        /*0054*/ 	.byte	0x00, 0xf5, 0x21, 0x00


	//----- nvinfo : EIATTR_SPARSE_MMA_MASK
	.align		4
.L_29:
        /*0058*/ 	.byte	0x03, 0x50
        /*005a*/ 	.short	0x0000


	//----- nvinfo : EIATTR_MAXREG_COUNT
	.align		4
        /*005c*/ 	.byte	0x03, 0x1b
        /*005e*/ 	.short	0x00ff


	//----- nvinfo : EIATTR_MERCURY_ISA_VERSION
	.align		4
        /*0060*/ 	.byte	0x03, 0x5f
        /*0062*/ 	.short	0x0101


	//----- nvinfo : EIATTR_VRC_CTA_INIT_COUNT
	.align		4
        /*0064*/ 	.byte	0x02, 0x4a
	.zero		1
	.zero		1


	//----- nvinfo : EIATTR_EXIT_INSTR_OFFSETS
	.align		4
        /*0068*/ 	.byte	0x04, 0x1c
        /*006a*/ 	.short	(.L_31 - .L_30)


	//   ....[0]....
.L_30:
        /*006c*/ 	.word	0x000000a0


	//   ....[1]....
        /*0070*/ 	.word	0x00000160


	//----- nvinfo : EIATTR_CBANK_PARAM_SIZE
	.align		4
.L_31:
        /*0074*/ 	.byte	0x03, 0x19
        /*0076*/ 	.short	0x0020


	//----- nvinfo : EIATTR_PARAM_CBANK
	.align		4
        /*0078*/ 	.byte	0x04, 0x0a
        /*007a*/ 	.short	(.L_33 - .L_32)
	.align		4
.L_32:
        /*007c*/ 	.word	index@(.nv.constant0._Z17sumMatrixOnGPUMixPfS_S_ii)
        /*0080*/ 	.short	0x0380
        /*0082*/ 	.short	0x0020


	//----- nvinfo : EIATTR_SW_WAR
	.align		4
.L_33:
        /*0084*/ 	.byte	0x04, 0x36
        /*0086*/ 	.short	(.L_35 - .L_34)
.L_34:
        /*0088*/ 	.word	0x00000008
.L_35:


//--------------------- .nv.info._Z16sumMatrixOnGPU1DPfS_S_ii --------------------------
	.section	.nv.info._Z16sumMatrixOnGPU1DPfS_S_ii,"",@"SHT_CUDA_INFO"
	.sectionflags	@""
	.align	4


	//----- nvinfo : EIATTR_CUDA_API_VERSION
	.align		4
        /*0000*/ 	.byte	0x04, 0x37
        /*0002*/ 	.short	(.L_37 - .L_36)
.L_36:
        /*0004*/ 	.word	0x00000082


	//----- nvinfo : EIATTR_KPARAM_INFO
	.align		4
.L_37:
        /*0008*/ 	.byte	0x04, 0x17
        /*000a*/ 	.short	(.L_39 - .L_38)
.L_38:
        /*000c*/ 	.word	0x00000000
        /*0010*/ 	.short	0x0004
        /*0012*/ 	.short	0x001c
        /*0014*/ 	.byte	0x00, 0xf0, 0x11, 0x00


	//----- nvinfo : EIATTR_KPARAM_INFO
	.align		4
.L_39:
        /*0018*/ 	.byte	0x04, 0x17
        /*001a*/ 	.short	(.L_41 - .L_40)
.L_40:
        /*001c*/ 	.word	0x00000000
        /*0020*/ 	.short	0x0003
        /*0022*/ 	.short	0x0018
        /*0024*/ 	.byte	0x00, 0xf0, 0x11, 0x00


	//----- nvinfo : EIATTR_KPARAM_INFO
	.align		4
.L_41:
        /*0028*/ 	.byte	0x04, 0x17
        /*002a*/ 	.short	(.L_43 - .L_42)
.L_42:
        /*002c*/ 	.word	0x00000000
        /*0030*/ 	.short	0x0002
        /*0032*/ 	.short	0x0010
        /*0034*/ 	.byte	0x00, 0xf5, 0x21, 0x00


	//----- nvinfo : EIATTR_KPARAM_INFO
	.align		4
.L_43:
        /*0038*/ 	.byte	0x04, 0x17
        /*003a*/ 	.short	(.L_45 - .L_44)
.L_44:
        /*003c*/ 	.word	0x00000000
        /*0040*/ 	.short	0x0001
        /*0042*/ 	.short	0x0008
        /*0044*/ 	.byte	0x00, 0xf5, 0x21, 0x00


	//----- nvinfo : EIATTR_KPARAM_INFO
	.align		4
.L_45:
        /*0048*/ 	.byte	0x04, 0x17
        /*004a*/ 	.short	(.L_47 - .L_46)
.L_46:
        /*004c*/ 	.word	0x00000000
        /*0050*/ 	.short	0x0000
        /*0052*/ 	.short	0x0000
        /*0054*/ 	.byte	0x00, 0xf5, 0x21, 0x00


	//----- nvinfo : EIATTR_SPARSE_MMA_MASK
	.align		4
.L_47:
        /*0058*/ 	.byte	0x03, 0x50
        /*005a*/ 	.short	0x0000


	//----- nvinfo : EIATTR_MAXREG_COUNT
	.align		4
        /*005c*/ 	.byte	0x03, 0x1b
        /*005e*/ 	.short	0x00ff


	//----- nvinfo : EIATTR_MERCURY_ISA_VERSION
	.align		4
        /*0060*/ 	.byte	0x03, 0x5f
        /*0062*/ 	.short	0x0101


	//----- nvinfo : EIATTR_VRC_CTA_INIT_COUNT
	.align		4
        /*0064*/ 	.byte	0x02, 0x4a
	.zero		1
	.zero		1


	//----- nvinfo : EIATTR_EXIT_INSTR_OFFSETS
	.align		4
        /*0068*/ 	.byte	0x04, 0x1c
        /*006a*/ 	.short	(.L_49 - .L_48)


	//   ....[0]....
.L_48:
        /*006c*/ 	.word	0x00000080


	//   ....[1]....
        /*0070*/ 	.word	0x00000890


	//   ....[2]....
        /*0074*/ 	.word	0x00000cb0


	//   ....[3]....
        /*0078*/ 	.word	0x00000f10


	//   ....[4]....
        /*007c*/ 	.word	0x00001020


	//----- nvinfo : EIATTR_CBANK_PARAM_SIZE
	.align		4
.L_49:
        /*0080*/ 	.byte	0x03, 0x19
        /*0082*/ 	.short	0x0020


	//----- nvinfo : EIATTR_PARAM_CBANK
	.align		4
        /*0084*/ 	.byte	0x04, 0x0a
        /*0086*/ 	.short	(.L_51 - .L_50)
	.align		4
.L_50:
        /*0088*/ 	.word	index@(.nv.constant0._Z16sumMatrixOnGPU1DPfS_S_ii)
        /*008c*/ 	.short	0x0380
        /*008e*/ 	.short	0x0020


	//----- nvinfo : EIATTR_SW_WAR
	.align		4
.L_51:
        /*0090*/ 	.byte	0x04, 0x36
        /*0092*/ 	.short	(.L_53 - .L_52)
.L_52:
        /*0094*/ 	.word	0x00000008
.L_53:


//--------------------- .nv.info._Z16sumMatrixOnGPU2DPfS_S_ii --------------------------
	.section	.nv.info._Z16sumMatrixOnGPU2DPfS_S_ii,"",@"SHT_CUDA_INFO"
	.sectionflags	@""
	.align	4


	//----- nvinfo : EIATTR_CUDA_API_VERSION
	.align		4
        /*0000*/ 	.byte	0x04, 0x37
        /*0002*/ 	.short	(.L_55 - .L_54)
.L_54:
        /*0004*/ 	.word	0x00000082


	//----- nvinfo : EIATTR_KPARAM_INFO
	.align		4
.L_55:
        /*0008*/ 	.byte	0x04, 0x17
        /*000a*/ 	.short	(.L_57 - .L_56)
.L_56:
        /*000c*/ 	.word	0x00000000
        /*0010*/ 	.short	0x0004
        /*0012*/ 	.short	0x001c
        /*0014*/ 	.byte	0x00, 0xf0, 0x11, 0x00


	//----- nvinfo : EIATTR_KPARAM_INFO
	.align		4
.L_57:
        /*0018*/ 	.byte	0x04, 0x17
        /*001a*/ 	.short	(.L_59 - .L_58)
.L_58:
        /*001c*/ 	.word	0x00000000
        /*0020*/ 	.short	0x0003
        /*0022*/ 	.short	0x0018
        /*0024*/ 	.byte	0x00, 0xf0, 0x11, 0x00


	//----- nvinfo : EIATTR_KPARAM_INFO
	.align		4
.L_59:
        /*0028*/ 	.byte	0x04, 0x17
        /*002a*/ 	.short	(.L_61 - .L_60)
.L_60:
        /*002c*/ 	.word	0x00000000
        /*0030*/ 	.short	0x0002
        /*0032*/ 	.short	0x0010
        /*0034*/ 	.byte	0x00, 0xf5, 0x21, 0x00


	//----- nvinfo : EIATTR_KPARAM_INFO
	.align		4
.L_61:
        /*0038*/ 	.byte	0x04, 0x17
        /*003a*/ 	.short	(.L_63 - .L_62)
.L_62:
        /*003c*/ 	.word	0x00000000
        /*0040*/ 	.short	0x0001
        /*0042*/ 	.short	0x0008
        /*0044*/ 	.byte	0x00, 0xf5, 0x21, 0x00


	//----- nvinfo : EIATTR_KPARAM_INFO
	.align		4
.L_63:
        /*0048*/ 	.byte	0x04, 0x17
        /*004a*/ 	.short	(.L_65 - .L_64)
.L_64:
        /*004c*/ 	.word	0x00000000
        /*0050*/ 	.short	0x0000
        /*0052*/ 	.short	0x0000
        /*0054*/ 	.byte	0x00, 0xf5, 0x21, 0x00


	//----- nvinfo : EIATTR_SPARSE_MMA_MASK
	.align		4
.L_65:
        /*0058*/ 	.byte	0x03, 0x50
        /*005a*/ 	.short	0x0000


	//----- nvinfo : EIATTR_MAXREG_COUNT
	.align		4
        /*005c*/ 	.byte	0x03, 0x1b
        /*005e*/ 	.short	0x00ff


	//----- nvinfo : EIATTR_MERCURY_ISA_VERSION
	.align		4
        /*0060*/ 	.byte	0x03, 0x5f
        /*0062*/ 	.short	0x0101


	//----- nvinfo : EIATTR_VRC_CTA_INIT_COUNT
	.align		4
        /*0064*/ 	.byte	0x02, 0x4a
	.zero		1
	.zero		1


	//----- nvinfo : EIATTR_EXIT_INSTR_OFFSETS
	.align		4
        /*0068*/ 	.byte	0x04, 0x1c
        /*006a*/ 	.short	(.L_67 - .L_66)


	//   ....[0]....
.L_66:
        /*006c*/ 	.word	0x000000d0


	//   ....[1]....
        /*0070*/ 	.word	0x00000190


	//----- nvinfo : EIATTR_CBANK_PARAM_SIZE
	.align		4
.L_67:
        /*0074*/ 	.byte	0x03, 0x19
        /*0076*/ 	.short	0x0020


	//----- nvinfo : EIATTR_PARAM_CBANK
	.align		4
        /*0078*/ 	.byte	0x04, 0x0a
        /*007a*/ 	.short	(.L_69 - .L_68)
	.align		4
.L_68:
        /*007c*/ 	.word	index@(.nv.constant0._Z16sumMatrixOnGPU2DPfS_S_ii)
        /*0080*/ 	.short	0x0380
        /*0082*/ 	.short	0x0020


	//----- nvinfo : EIATTR_SW_WAR
	.align		4
.L_69:
        /*0084*/ 	.byte	0x04, 0x36
        /*0086*/ 	.short	(.L_71 - .L_70)
.L_70:
        /*0088*/ 	.word	0x00000008
.L_71:


//--------------------- .nv.callgraph             --------------------------
	.section	.nv.callgraph,"",@"SHT_CUDA_CALLGRAPH"
	.align	4
	.sectionentsize	8
	.align		4
        /*0000*/ 	.word	0x00000000
	.align		4
        /*0004*/ 	.word	0xffffffff
	.align		4
        /*0008*/ 	.word	0x00000000
	.align		4
        /*000c*/ 	.word	0xfffffffe
	.align		4
        /*0010*/ 	.word	0x00000000
	.align		4
        /*0014*/ 	.word	0xfffffffd
	.align		4
        /*0018*/ 	.word	0x00000000
	.align		4
        /*001c*/ 	.word	0xfffffffc


//--------------------- .text._Z17sumMatrixOnGPUMixPfS_S_ii --------------------------
	.section	.text._Z17sumMatrixOnGPUMixPfS_S_ii,"ax",@progbits
	.align	128
        .global         _Z17sumMatrixOnGPUMixPfS_S_ii
        .type           _Z17sumMatrixOnGPUMixPfS_S_ii,@function
        .size           _Z17sumMatrixOnGPUMixPfS_S_ii,(.L_x_8 - _Z17sumMatrixOnGPUMixPfS_S_ii)
        .other          _Z17sumMatrixOnGPUMixPfS_S_ii,@"STO_CUDA_ENTRY STV_DEFAULT"
_Z17sumMatrixOnGPUMixPfS_S_ii:
.text._Z17sumMatrixOnGPUMixPfS_S_ii:
[----:B------:R-:W-:Y:S01]  /*0000*/  LDC R1, c[0x0][0x37c] ;  /* 0x0000df00ff017b82 */ /* 0x000fe20000000800 */
[----:B------:R-:W0:Y:S07]  /*0010*/  S2R R3, SR_TID.X ;  /* 0x0000000000037919 */ /* 0x000e2e0000002100 */
[----:B------:R-:W0:Y:S08]  /*0020*/  S2UR UR4, SR_CTAID.X ;  /* 0x00000000000479c3 */ /* 0x000e300000002500 */
[----:B------:R-:W0:Y:S08]  /*0030*/  LDC R0, c[0x0][0x360] ;  /* 0x0000d800ff007b82 */ /* 0x000e300000000800 */
[----:B------:R-:W1:Y:S08]  /*0040*/  S2UR UR5, SR_CTAID.Y ;  /* 0x00000000000579c3 */ /* 0x000e700000002600 */
[----:B------:R-:W1:Y:S01]  /*0050*/  LDC.64 R4, c[0x0][0x398] ;  /* 0x0000e600ff047b82 */ /* 0x000e620000000a00 */
[----:B0-----:R-:W-:Y:S01]  /*0060*/  IMAD R3, R0, UR4, R3 ;  /* 0x0000000400037c24 */ /* 0x001fe2000f8e0203 */
[----:B-1----:R-:W-:-:S03]  /*0070*/  ISETP.LE.U32.AND P0, PT, R5, UR5, PT ;  /* 0x0000000505007c0c */ /* 0x002fc6000bf03070 */
[----:B------:R-:W-:Y:S01]  /*0080*/  IMAD R9, R4, UR5, R3 ;  /* 0x0000000504097c24 */ /* 0x000fe2000f8e0203 */
[----:B------:R-:W-:-:S13]  /*0090*/  ISETP.GE.U32.OR P0, PT, R3, R4, P0 ;  /* 0x000000040300720c */ /* 0x000fda0000706470 */
[----:B------:R-:W-:Y:S05]  /*00a0*/  @P0 EXIT ;  /* 0x000000000000094d */ /* 0x000fea0003800000 */
[----:B------:R-:W0:Y:S01]  /*00b0*/  LDC.64 R2, c[0x0][0x380] ;  /* 0x0000e000ff027b82 */ /* 0x000e220000000a00 */
[----:B------:R-:W1:Y:S07]  /*00c0*/  LDCU.64 UR4, c[0x0][0x358] ;  /* 0x00006b00ff0477ac */ /* 0x000e6e0008000a00 */
[----:B------:R-:W2:Y:S08]  /*00d0*/  LDC.64 R4, c[0x0][0x388] ;  /* 0x0000e200ff047b82 */ /* 0x000eb00000000a00 */
[----:B------:R-:W3:Y:S01]  /*00e0*/  LDC.64 R6, c[0x0][0x390] ;  /* 0x0000e400ff067b82 */ /* 0x000ee20000000a00 */
[----:B0-----:R-:W-:-:S06]  /*00f0*/  IMAD.WIDE.U32 R2, R9, 0x4, R2 ;  /* 0x0000000409027825 */ /* 0x001fcc00078e0002 */
[----:B-1----:R-:W4:Y:S01]  /*0100*/  LDG.E R2, desc[UR4][R2.64] ;  /* 0x0000000402027981 */ /* 0x002f22000c1e1900 */
[----:B--2---:R-:W-:-:S06]  /*0110*/  IMAD.WIDE.U32 R4, R9, 0x4, R4 ;  /* 0x0000000409047825 */ /* 0x004fcc00078e0004 */
[----:B------:R-:W4:Y:S01]  /*0120*/  LDG.E R5, desc[UR4][R4.64] ;  /* 0x0000000404057981 */ /* 0x000f22000c1e1900 */
[----:B---3--:R-:W-:-:S04]  /*0130*/  IMAD.WIDE.U32 R6, R9, 0x4, R6 ;  /* 0x0000000409067825 */ /* 0x008fc800078e0006 */
[----:B----4-:R-:W-:-:S05]  /*0140*/  FADD R9, R2, R5 ;  /* 0x0000000502097221 */ /* 0x010fca0000000000 */
[----:B------:R-:W-:Y:S01]  /*0150*/  STG.E desc[UR4][R6.64], R9 ;  /* 0x0000000906007986 */ /* 0x000fe2000c101904 */
[----:B------:R-:W-:Y:S05]  /*0160*/  EXIT ;  /* 0x000000000000794d */ /* 0x000fea0003800000 */
.L_x_0:
[----:B------:R-:W-:-:S00]  /*0170*/  BRA `(.L_x_0) ;  /* 0xfffffffc00fc7947 */ /* 0x000fc0000383ffff */
[----:B------:R-:W-:-:S00]  /*0180*/  NOP ;  /* 0x0000000000007918 */ /* 0x000fc00000000000 */
[----:B------:R-:W-:-:S00]  /*0190*/  NOP ;  /* 0x0000000000007918 */ /* 0x000fc00000000000 */
[----:B------:R-:W-:-:S00]  /*01a0*/  NOP ;  /* 0x0000000000007918 */ /* 0x000fc00000000000 */
[----:B------:R-:W-:-:S00]  /*01b0*/  NOP ;  /* 0x0000000000007918 */ /* 0x000fc00000000000 */
[----:B------:R-:W-:-:S00]  /*01c0*/  NOP ;  /* 0x0000000000007918 */ /* 0x000fc00000000000 */
[----:B------:R-:W-:-:S00]  /*01d0*/  NOP ;  /* 0x0000000000007918 */ /* 0x000fc00000000000 */
[----:B------:R-:W-:-:S00]  /*01e0*/  NOP ;  /* 0x0000000000007918 */ /* 0x000fc00000000000 */
[----:B------:R-:W-:-:S00]  /*01f0*/  NOP ;  /* 0x0000000000007918 */ /* 0x000fc00000000000 */
.L_x_8:


//--------------------- .text._Z16sumMatrixOnGPU1DPfS_S_ii --------------------------
	.section	.text._Z16sumMatrixOnGPU1DPfS_S_ii,"ax",@progbits
	.align	128
        .global         _Z16sumMatrixOnGPU1DPfS_S_ii
        .type           _Z16sumMatrixOnGPU1DPfS_S_ii,@function
        .size           _Z16sumMatrixOnGPU1DPfS_S_ii,(.L_x_9 - _Z16sumMatrixOnGPU1DPfS_S_ii)
        .other          _Z16sumMatrixOnGPU1DPfS_S_ii,@"STO_CUDA_ENTRY STV_DEFAULT"
_Z16sumMatrixOnGPU1DPfS_S_ii:
.text._Z16sumMatrixOnGPU1DPfS_S_ii:
[----:B------:R-:W-:Y:S01]  /*0000*/  LDC R1, c[0x0][0x37c] ;  /* 0x0000df00ff017b82 */ /* 0x000fe20000000800 */
[----:B------:R-:W0:Y:S07]  /*0010*/  S2R R5, SR_TID.X ;  /* 0x0000000000057919 */ /* 0x000e2e0000002100 */
[----:B------:R-:W0:Y:S08]  /*0020*/  S2UR UR4, SR_CTAID.X ;  /* 0x00000000000479c3 */ /* 0x000e300000002500 */
[----:B------:R-:W0:Y:S08]  /*0030*/  LDC R0, c[0x0][0x360] ;  /* 0x0000d800ff007b82 */ /* 0x000e300000000800 */
[----:B------:R-:W1:Y:S01]  /*0040*/  LDC.64 R2, c[0x0][0x398] ;  /* 0x0000e600ff027b82 */ /* 0x000e620000000a00 */
[----:B0-----:R-:W-:Y:S01]  /*0050*/  IMAD R5, R0, UR4, R5 ;  /* 0x0000000400057c24 */ /* 0x001fe2000f8e0205 */
[----:B-1----:R-:W-:-:S04]  /*0060*/  ISETP.GE.AND P0, PT, R3, 0x1, PT ;  /* 0x000000010300780c */ /* 0x002fc80003f06270 */
[----:B------:R-:W-:-:S13]  /*0070*/  ISETP.GE.U32.OR P0, PT, R5, R2, !P0 ;  /* 0x000000020500720c */ /* 0x000fda0004706470 */
[----:B------:R-:W-:Y:S05]  /*0080*/  @P0 EXIT ;  /* 0x000000000000094d */ /* 0x000fea0003800000 */
[C---:B------:R-:W-:Y:S01]  /*0090*/  ISETP.GE.U32.AND P1, PT, R3.reuse, 0x10, PT ;  /* 0x000000100300780c */ /* 0x040fe20003f26070 */
[----:B------:R-:W0:Y:S01]  /*00a0*/  LDCU.64 UR4, c[0x0][0x358] ;  /* 0x00006b00ff0477ac */ /* 0x000e220008000a00 */
[----:B------:R-:W-:Y:S01]  /*00b0*/  LOP3.LUT R6, R3, 0xf, RZ, 0xc0, !PT ;  /* 0x0000000f03067812 */ /* 0x000fe200078ec0ff */
[----:B------:R-:W-:-:S03]  /*00c0*/  HFMA2 R0, -RZ, RZ, 0, 0 ;  /* 0x00000000ff007431 */ /* 0x000fc600000001ff */
[----:B------:R-:W-:-:S07]  /*00d0*/  ISETP.NE.AND P0, PT, R6, RZ, PT ;  /* 0x000000ff0600720c */ /* 0x000fce0003f05270 */
[----:B------:R-:W-:Y:S06]  /*00e0*/  @!P1 BRA `(.L_x_1) ;  /* 0x0000000400e89947 */ /* 0x000fec0003800000 */
[----:B------:R-:W-:Y:S02]  /*00f0*/  LOP3.LUT R0, R3, 0x7ffffff0, RZ, 0xc0, !PT ;  /* 0x7ffffff003007812 */ /* 0x000fe400078ec0ff */
[----:B------:R-:W-:Y:S02]  /*0100*/  MOV R7, R5 ;  /* 0x0000000500077202 */ /* 0x000fe40000000f00 */
[----:B------:R-:W-:-:S07]  /*0110*/  IADD3 R4, PT, PT, -R0, RZ, RZ ;  /* 0x000000ff00047210 */ /* 0x000fce0007ffe1ff */
.L_x_2:
[----:B---3--:R-:W1:Y:S08]  /*0120*/  LDC.64 R16, c[0x0][0x380] ;  /* 0x0000e000ff107b82 */ /* 0x008e700000000a00 */
[----:B------:R-:W2:Y:S08]  /*0130*/  LDC.64 R18, c[0x0][0x388] ;  /* 0x0000e200ff127b82 */ /* 0x000eb00000000a00 */
[----:B------:R-:W3:Y:S01]  /*0140*/  LDC.64 R8, c[0x0][0x390] ;  /* 0x0000e400ff087b82 */ /* 0x000ee20000000a00 */
[----:B-1----:R-:W-:-:S05]  /*0150*/  IMAD.WIDE R16, R7, 0x4, R16 ;  /* 0x0000000407107825 */ /* 0x002fca00078e0210 */
[----:B0-----:R-:W4:Y:S01]  /*0160*/  LDG.E R10, desc[UR4][R16.64] ;  /* 0x00000004100a7981 */ /* 0x001f22000c1e1900 */
[----:B--2---:R-:W-:-:S05]  /*0170*/  IMAD.WIDE R18, R7, 0x4, R18 ;  /* 0x0000000407127825 */ /* 0x004fca00078e0212 */
[----:B------:R-:W4:Y:S01]  /*0180*/  LDG.E R11, desc[UR4][R18.64] ;  /* 0x00000004120b7981 */ /* 0x000f22000c1e1900 */
[----:B------:R-:W-:-:S04]  /*0190*/  IMAD.WIDE R12, R2, 0x4, R16 ;  /* 0x00000004020c7825 */ /* 0x000fc800078e0210 */
[----:B---3--:R-:W-:-:S04]  /*01a0*/  IMAD.WIDE R8, R7, 0x4, R8 ;  /* 0x0000000407087825 */ /* 0x008fc800078e0208 */
[----:B----4-:R-:W-:Y:S01]  /*01b0*/  FADD R23, R10, R11 ;  /* 0x0000000b0a177221 */ /* 0x010fe20000000000 */
[----:B------:R-:W-:-:S04]  /*01c0*/  IMAD.WIDE R10, R2, 0x4, R18 ;  /* 0x00000004020a7825 */ /* 0x000fc800078e0212 */
[----:B------:R0:W-:Y:S04]  /*01d0*/  STG.E desc[UR4][R8.64], R23 ;  /* 0x0000001708007986 */ /* 0x0001e8000c101904 */
[----:B------:R-:W2:Y:S04]  /*01e0*/  LDG.E R20, desc[UR4][R12.64] ;  /* 0x000000040c147981 */ /* 0x000ea8000c1e1900 */
[----:B------:R-:W2:Y:S01]  /*01f0*/  LDG.E R21, desc[UR4][R10.64] ;  /* 0x000000040a157981 */ /* 0x000ea2000c1e1900 */
[----:B------:R-:W-:-:S04]  /*0200*/  IMAD.WIDE R14, R2, 0x4, R8 ;  /* 0x00000004020e7825 */ /* 0x000fc800078e0208 */
[----:B------:R-:W-:-:S04]  /*0210*/  IMAD.WIDE R18, R2, 0x4, R12 ;  /* 0x0000000402127825 */ /* 0x000fc800078e020c */
[----:B------:R-:W-:-:S04]  /*0220*/  IMAD.WIDE R16, R2, 0x4, R10 ;  /* 0x0000000402107825 */ /* 0x000fc800078e020a */
[----:B--2---:R-:W-:-:S05]  /*0230*/  FADD R25, R20, R21 ;  /* 0x0000001514197221 */ /* 0x004fca0000000000 */
[----:B------:R1:W-:Y:S04]  /*0240*/  STG.E desc[UR4][R14.64], R25 ;  /* 0x000000190e007986 */ /* 0x0003e8000c101904 */
[----:B------:R-:W2:Y:S04]  /*0250*/  LDG.E R22, desc[UR4][R18.64] ;  /* 0x0000000412167981 */ /* 0x000ea8000c1e1900 */
[----:B------:R-:W2:Y:S01]  /*0260*/  LDG.E R27, desc[UR4][R16.64] ;  /* 0x00000004101b7981 */ /* 0x000ea2000c1e1900 */
[----:B------:R-:W-:-:S04]  /*0270*/  IMAD.WIDE R20, R2, 0x4, R14 ;  /* 0x0000000402147825 */ /* 0x000fc800078e020e */
[----:B------:R-:W-:-:S04]  /*0280*/  IMAD.WIDE R12, R2, 0x4, R18 ;  /* 0x00000004020c7825 */ /* 0x000fc800078e0212 */
[----:B0-----:R-:W-:-:S04]  /*0290*/  IMAD.WIDE R8, R2, 0x4, R16 ;  /* 0x0000000402087825 */ /* 0x001fc800078e0210 */
[----:B--2---:R-:W-:-:S05]  /*02a0*/  FADD R27, R22, R27 ;  /* 0x0000001b161b7221 */ /* 0x004fca0000000000 */
[----:B------:R0:W-:Y:S04]  /*02b0*/  STG.E desc[UR4][R20.64], R27 ;  /* 0x0000001b14007986 */ /* 0x0001e8000c101904 */
[----:B------:R-:W2:Y:S04]  /*02c0*/  LDG.E R22, desc[UR4][R12.64] ;  /* 0x000000040c167981 */ /* 0x000ea8000c1e1900 */
[----:B------:R-:W2:Y:S01]  /*02d0*/  LDG.E R23, desc[UR4][R8.64] ;  /* 0x0000000408177981 */ /* 0x000ea2000c1e1900 */
[----:B------:R-:W-:-:S04]  /*02e0*/  IMAD.WIDE R10, R2, 0x4, R20 ;  /* 0x00000004020a7825 */ /* 0x000fc800078e0214 */
[----:B------:R-:W-:-:S04]  /*02f0*/  IMAD.WIDE R18, R2, 0x4, R12 ;  /* 0x0000000402127825 */ /* 0x000fc800078e020c */
[----:B-1----:R-:W-:-:S04]  /*0300*/  IMAD.WIDE R14, R2, 0x4, R8 ;  /* 0x00000004020e7825 */ /* 0x002fc800078e0208 */
[----:B--2---:R-:W-:-:S05]  /*0310*/  FADD R23, R22, R23 ;  /* 0x0000001716177221 */ /* 0x004fca0000000000 */
        /* <DEDUP_REMOVED lines=8> */
[----:B------:R-:W3:Y:S04]  /*03a0*/  LDG.E R22, desc[UR4][R12.64] ;  /* 0x000000040c167981 */ /* 0x000ee8000c1e1900 */
[----:B0-----:R-:W3:Y:S01]  /*03b0*/  LDG.E R27, desc[UR4][R8.64] ;  /* 0x00000004081b7981 */ /* 0x001ee2000c1e1900 */
[----:B------:R-:W-:-:S04]  /*03c0*/  IMAD.WIDE R20, R2, 0x4, R16 ;  /* 0x0000000402147825 */ /* 0x000fc800078e0210 */
[----:B------:R-:W-:-:S04]  /*03d0*/  IMAD.WIDE R18, R2, 0x4, R12 ;  /* 0x0000000402127825 */ /* 0x000fc800078e020c */
[----:B-1----:R-:W-:-:S04]  /*03e0*/  IMAD.WIDE R10, R2, 0x4, R8 ;  /* 0x00000004020a7825 */ /* 0x002fc800078e0208 */
[----:B---3--:R-:W-:-:S05]  /*03f0*/  FADD R27, R22, R27 ;  /* 0x0000001b161b7221 */ /* 0x008fca0000000000 */
[----:B------:R0:W-:Y:S04]  /*0400*/  STG.E desc[UR4][R20.64], R27 ;  /* 0x0000001b14007986 */ /* 0x0001e8000c101904 */
[----:B------:R-:W3:Y:S04]  /*0410*/  LDG.E R22, desc[UR4][R18.64] ;  /* 0x0000000412167981 */ /* 0x000ee8000c1e1900 */
[----:B------:R-:W3:Y:S01]  /*0420*/  LDG.E R23, desc[UR4][R10.64] ;  /* 0x000000040a177981 */ /* 0x000ee2000c1e1900 */
[----:B------:R-:W-:-:S04]  /*0430*/  IMAD.WIDE R14, R2, 0x4, R20 ;  /* 0x00000004020e7825 */ /* 0x000fc800078e0214 */
[----:B------:R-:W-:-:S04]  /*0440*/  IMAD.WIDE R12, R2, 0x4, R18 ;  /* 0x00000004020c7825 */ /* 0x000fc800078e0212 */
[----:B------:R-:W-:-:S04]  /*0450*/  IMAD.WIDE R8, R2, 0x4, R10 ;  /* 0x0000000402087825 */ /* 0x000fc800078e020a */
[----:B---3--:R-:W-:-:S05]  /*0460*/  FADD R23, R22, R23 ;  /* 0x0000001716177221 */ /* 0x008fca0000000000 */
[----:B------:R1:W-:Y:S04]  /*0470*/  STG.E desc[UR4][R14.64], R23 ;  /* 0x000000170e007986 */ /* 0x0003e8000c101904 */
[----:B------:R-:W3:Y:S04]  /*0480*/  LDG.E R22, desc[UR4][R12.64] ;  /* 0x000000040c167981 */ /* 0x000ee8000c1e1900 */
[----:B--2---:R-:W3:Y:S01]  /*0490*/  LDG.E R25, desc[UR4][R8.64] ;  /* 0x0000000408197981 */ /* 0x004ee2000c1e1900 */
[----:B------:R-:W-:-:S04]  /*04a0*/  IMAD.WIDE R16, R2, 0x4, R14 ;  /* 0x0000000402107825 */ /* 0x000fc800078e020e */
[----:B------:R-:W-:-:S04]  /*04b0*/  IMAD.WIDE R18, R2, 0x4, R12 ;  /* 0x0000000402127825 */ /* 0x000fc800078e020c */
[----:B------:R-:W-:-:S04]  /*04c0*/  IMAD.WIDE R10, R2, 0x4, R8 ;  /* 0x00000004020a7825 */ /* 0x000fc800078e0208 */
[----:B---3--:R-:W-:-:S05]  /*04d0*/  FADD R25, R22, R25 ;  /* 0x0000001916197221 */ /* 0x008fca0000000000 */
[----:B------:R2:W-:Y:S04]  /*04e0*/  STG.E desc[UR4][R16.64], R25 ;  /* 0x0000001910007986 */ /* 0x0005e8000c101904 */
[----:B------:R-:W3:Y:S04]  /*04f0*/  LDG.E R22, desc[UR4][R18.64] ;  /* 0x0000000412167981 */ /* 0x000ee8000c1e1900 */
[----:B0-----:R-:W3:Y:S01]  /*0500*/  LDG.E R27, desc[UR4][R10.64] ;  /* 0x000000040a1b7981 */ /* 0x001ee2000c1e1900 */
[----:B------:R-:W-:-:S04]  /*0510*/  IMAD.WIDE R20, R2, 0x4, R16 ;  /* 0x0000000402147825 */ /* 0x000fc800078e0210 */
[----:B------:R-:W-:-:S04]  /*0520*/  IMAD.WIDE R12, R2, 0x4, R18 ;  /* 0x00000004020c7825 */ /* 0x000fc800078e0212 */
[----:B------:R-:W-:-:S04]  /*0530*/  IMAD.WIDE R8, R2, 0x4, R10 ;  /* 0x0000000402087825 */ /* 0x000fc800078e020a */
[----:B---3--:R-:W-:-:S05]  /*0540*/  FADD R27, R22, R27 ;  /* 0x0000001b161b7221 */ /* 0x008fca0000000000 */
[----:B------:R0:W-:Y:S04]  /*0550*/  STG.E desc[UR4][R20.64], R27 ;  /* 0x0000001b14007986 */ /* 0x0001e8000c101904 */
[----:B------:R-:W3:Y:S04]  /*0560*/  LDG.E R22, desc[UR4][R12.64] ;  /* 0x000000040c167981 */ /* 0x000ee8000c1e1900 */
[----:B-1----:R-:W3:Y:S01]  /*0570*/  LDG.E R23, desc[UR4][R8.64] ;  /* 0x0000000408177981 */ /* 0x002ee2000c1e1900 */
[----:B------:R-:W-:-:S04]  /*0580*/  IMAD.WIDE R14, R2, 0x4, R20 ;  /* 0x00000004020e7825 */ /* 0x000fc800078e0214 */
[----:B--2---:R-:W-:-:S04]  /*0590*/  IMAD.WIDE R16, R2, 0x4, R12 ;  /* 0x0000000402107825 */ /* 0x004fc800078e020c */
[----:B------:R-:W-:-:S04]  /*05a0*/  IMAD.WIDE R10, R2, 0x4, R8 ;  /* 0x00000004020a7825 */ /* 0x000fc800078e0208 */
[----:B---3--:R-:W-:-:S05]  /*05b0*/  FADD R23, R22, R23 ;  /* 0x0000001716177221 */ /* 0x008fca0000000000 */
        /* <DEDUP_REMOVED lines=11> */
[----:B-1----:R-:W-:-:S04]  /*0670*/  IMAD.WIDE R14, R2, 0x4, R12 ;  /* 0x00000004020e7825 */ /* 0x002fc800078e020c */
[----:B------:R-:W-:-:S04]  /*0680*/  IMAD.WIDE R10, R2, 0x4, R8 ;  /* 0x00000004020a7825 */ /* 0x000fc800078e0208 */
        /* <DEDUP_REMOVED lines=23> */
[----:B------:R-:W2:Y:S04]  /*0800*/  LDG.E R12, desc[UR4][R12.64] ;  /* 0x000000040c0c7981 */ /* 0x000ea8000c1e1900 */
[----:B------:R-:W2:Y:S01]  /*0810*/  LDG.E R9, desc[UR4][R8.64] ;  /* 0x0000000408097981 */ /* 0x000ea2000c1e1900 */
[----:B------:R-:W-:-:S04]  /*0820*/  IADD3 R4, PT, PT, R4, 0x10, RZ ;  /* 0x0000001004047810 */ /* 0x000fc80007ffe0ff */
[----:B------:R-:W-:Y:S01]  /*0830*/  ISETP.NE.AND P1, PT, R4, RZ, PT ;  /* 0x000000ff0400720c */ /* 0x000fe20003f25270 */
[C---:B-1----:R-:W-:Y:S01]  /*0840*/  IMAD.WIDE R16, R2.reuse, 0x4, R20 ;  /* 0x0000000402107825 */ /* 0x042fe200078e0214 */
[----:B------:R-:W-:-:S03]  /*0850*/  LEA R7, R2, R7, 0x4 ;  /* 0x0000000702077211 */ /* 0x000fc600078e20ff */
[----:B--2---:R-:W-:-:S05]  /*0860*/  FADD R19, R12, R9 ;  /* 0x000000090c137221 */ /* 0x004fca0000000000 */
[----:B------:R3:W-:Y:S03]  /*0870*/  STG.E desc[UR4][R16.64], R19 ;  /* 0x0000001310007986 */ /* 0x0007e6000c101904 */
[----:B------:R-:W-:Y:S05]  /*0880*/  @P1 BRA `(.L_x_2) ;  /* 0xfffffff800241947 */ /* 0x000fea000383ffff */
.L_x_1:
[----:B0-----:R-:W-:Y:S05]  /*0890*/  @!P0 EXIT ;  /* 0x000000000000894d */ /* 0x001fea0003800000 */
[----:B------:R-:W-:Y:S02]  /*08a0*/  ISETP.GE.U32.AND P0, PT, R6, 0x8, PT ;  /* 0x000000080600780c */ /* 0x000fe40003f06070 */
[----:B------:R-:W-:-:S04]  /*08b0*/  LOP3.LUT R4, R3, 0x7, RZ, 0xc0, !PT ;  /* 0x0000000703047812 */ /* 0x000fc800078ec0ff */
[----:B------:R-:W-:-:S07]  /*08c0*/  ISETP.NE.AND P1, PT, R4, RZ, PT ;  /* 0x000000ff0400720c */ /* 0x000fce0003f25270 */
[----:B------:R-:W-:Y:S06]  /*08d0*/  @!P0 BRA `(.L_x_3) ;  /* 0x0000000000f48947 */ /* 0x000fec0003800000 */
[----:B------:R-:W0:Y:S01]  /*08e0*/  LDC.64 R6, c[0x0][0x380] ;  /* 0x0000e000ff067b82 */ /* 0x000e220000000a00 */
[----:B------:R-:W-:-:S07]  /*08f0*/  IMAD R13, R0, R2, R5 ;  /* 0x00000002000d7224 */ /* 0x000fce00078e0205 */
[----:B------:R-:W1:Y:S08]  /*0900*/  LDC.64 R8, c[0x0][0x388] ;  /* 0x0000e200ff087b82 */ /* 0x000e700000000a00 */
[----:B------:R-:W2:Y:S01]  /*0910*/  LDC.64 R10, c[0x0][0x390] ;  /* 0x0000e400ff0a7b82 */ /* 0x000ea20000000a00 */
[----:B0-----:R-:W-:-:S05]  /*0920*/  IMAD.WIDE R6, R13, 0x4, R6 ;  /* 0x000000040d067825 */ /* 0x001fca00078e0206 */
[----:B------:R-:W3:Y:S01]  /*0930*/  LDG.E R12, desc[UR4][R6.64] ;  /* 0x00000004060c7981 */ /* 0x000ee2000c1e1900 */
[----:B-1----:R-:W-:-:S05]  /*0940*/  IMAD.WIDE R8, R13, 0x4, R8 ;  /* 0x000000040d087825 */ /* 0x002fca00078e0208 */
[----:B------:R-:W3:Y:S01]  /*0950*/  LDG.E R15, desc[UR4][R8.64] ;  /* 0x00000004080f7981 */ /* 0x000ee2000c1e1900 */
[----:B--2---:R-:W-:-:S04]  /*0960*/  IMAD.WIDE R10, R13, 0x4, R10 ;  /* 0x000000040d0a7825 */ /* 0x004fc800078e020a */
[----:B---3--:R-:W-:Y:S01]  /*0970*/  FADD R21, R12, R15 ;  /* 0x0000000f0c157221 */ /* 0x008fe20000000000 */
[----:B------:R-:W-:-:S04]  /*0980*/  IMAD.WIDE R12, R2, 0x4, R6 ;  /* 0x00000004020c7825 */ /* 0x000fc800078e0206 */
[C---:B------:R-:W-:Y:S01]  /*0990*/  IMAD.WIDE R14, R2.reuse, 0x4, R8 ;  /* 0x00000004020e7825 */ /* 0x040fe200078e0208 */
        /* <DEDUP_REMOVED lines=11> */
[----:B0-----:R-:W-:-:S04]  /*0a50*/  IMAD.WIDE R10, R2, 0x4, R6 ;  /* 0x00000004020a7825 */ /* 0x001fc800078e0206 */
[----:B------:R-:W-:-:S04]  /*0a60*/  IMAD.WIDE R12, R2, 0x4, R8 ;  /* 0x00000004020c7825 */ /* 0x000fc800078e0208 */
        /* <DEDUP_REMOVED lines=10> */
[----:B-1----:R-:W3:Y:S01]  /*0b10*/  LDG.E R23, desc[UR4][R8.64] ;  /* 0x0000000408177981 */ /* 0x002ee2000c1e1900 */
        /* <DEDUP_REMOVED lines=19> */
[----:B------:R-:W0:Y:S04]  /*0c50*/  LDG.E R10, desc[UR4][R10.64] ;  /* 0x000000040a0a7981 */ /* 0x000e28000c1e1900 */
[----:B------:R-:W0:Y:S01]  /*0c60*/  LDG.E R13, desc[UR4][R12.64] ;  /* 0x000000040c0d7981 */ /* 0x000e22000c1e1900 */
[----:B-1----:R-:W-:Y:S01]  /*0c70*/  IMAD.WIDE R16, R2, 0x4, R14 ;  /* 0x0000000402107825 */ /* 0x002fe200078e020e */
[----:B------:R-:W-:-:S03]  /*0c80*/  IADD3 R0, PT, PT, R0, 0x8, RZ ;  /* 0x0000000800007810 */ /* 0x000fc60007ffe0ff */
[----:B0-----:R-:W-:-:S05]  /*0c90*/  FADD R19, R10, R13 ;  /* 0x0000000d0a137221 */ /* 0x001fca0000000000 */
[----:B------:R2:W-:Y:S02]  /*0ca0*/  STG.E desc[UR4][R16.64], R19 ;  /* 0x0000001310007986 */ /* 0x0005e4000c101904 */
.L_x_3:
[----:B------:R-:W-:Y:S05]  /*0cb0*/  @!P1 EXIT ;  /* 0x000000000000994d */ /* 0x000fea0003800000 */
[----:B------:R-:W-:Y:S02]  /*0cc0*/  ISETP.GE.U32.AND P0, PT, R4, 0x4, PT ;  /* 0x000000040400780c */ /* 0x000fe40003f06070 */
[----:B------:R-:W-:-:S04]  /*0cd0*/  LOP3.LUT R3, R3, 0x3, RZ, 0xc0, !PT ;  /* 0x0000000303037812 */ /* 0x000fc800078ec0ff */
[----:B------:R-:W-:-:S07]  /*0ce0*/  ISETP.NE.AND P1, PT, R3, RZ, PT ;  /* 0x000000ff0300720c */ /* 0x000fce0003f25270 */
[----:B------:R-:W-:Y:S06]  /*0cf0*/  @!P0 BRA `(.L_x_4) ;  /* 0x0000000000848947 */ /* 0x000fec0003800000 */
[----:B------:R-:W0:Y:S01]  /*0d00*/  LDC.64 R6, c[0x0][0x380] ;  /* 0x0000e000ff067b82 */ /* 0x000e220000000a00 */
[----:B--2---:R-:W-:-:S07]  /*0d10*/  IMAD R15, R0, R2, R5 ;  /* 0x00000002000f7224 */ /* 0x004fce00078e0205 */
[----:B------:R-:W1:Y:S08]  /*0d20*/  LDC.64 R8, c[0x0][0x388] ;  /* 0x0000e200ff087b82 */ /* 0x000e700000000a00 */
[----:B------:R-:W2:Y:S01]  /*0d30*/  LDC.64 R10, c[0x0][0x390] ;  /* 0x0000e400ff0a7b82 */ /* 0x000ea20000000a00 */
[----:B0-----:R-:W-:-:S05]  /*0d40*/  IMAD.WIDE R6, R15, 0x4, R6 ;  /* 0x000000040f067825 */ /* 0x001fca00078e0206 */
[----:B------:R-:W3:Y:S01]  /*0d50*/  LDG.E R4, desc[UR4][R6.64] ;  /* 0x0000000406047981 */ /* 0x000ee2000c1e1900 */
[----:B-1----:R-:W-:-:S05]  /*0d60*/  IMAD.WIDE R8, R15, 0x4, R8 ;  /* 0x000000040f087825 */ /* 0x002fca00078e0208 */
[----:B------:R-:W3:Y:S01]  /*0d70*/  LDG.E R13, desc[UR4][R8.64] ;  /* 0x00000004080d7981 */ /* 0x000ee2000c1e1900 */
[----:B--2---:R-:W-:-:S04]  /*0d80*/  IMAD.WIDE R10, R15, 0x4, R10 ;  /* 0x000000040f0a7825 */ /* 0x004fc800078e020a */
[----:B------:R-:W-:-:S04]  /*0d90*/  IMAD.WIDE R14, R2, 0x4, R8 ;  /* 0x00000004020e7825 */ /* 0x000fc800078e0208 */
[----:B---3--:R-:W-:Y:S01]  /*0da0*/  FADD R21, R4, R13 ;  /* 0x0000000d04157221 */ /* 0x008fe20000000000 */
        /* <DEDUP_REMOVED lines=16> */
[----:B------:R-:W1:Y:S04]  /*0eb0*/  LDG.E R10, desc[UR4][R10.64] ;  /* 0x000000040a0a7981 */ /* 0x000e68000c1e1900 */
[----:B------:R-:W1:Y:S01]  /*0ec0*/  LDG.E R13, desc[UR4][R12.64] ;  /* 0x000000040c0d7981 */ /* 0x000e62000c1e1900 */
[----:B------:R-:W-:Y:S01]  /*0ed0*/  IMAD.WIDE R14, R2, 0x4, R18 ;  /* 0x00000004020e7825 */ /* 0x000fe200078e0212 */
[----:B------:R-:W-:-:S03]  /*0ee0*/  IADD3 R0, PT, PT, R0, 0x4, RZ ;  /* 0x0000000400007810 */ /* 0x000fc60007ffe0ff */
[----:B-1----:R-:W-:-:S05]  /*0ef0*/  FADD R17, R10, R13 ;  /* 0x0000000d0a117221 */ /* 0x002fca0000000000 */
[----:B------:R0:W-:Y:S02]  /*0f00*/  STG.E desc[UR4][R14.64], R17 ;  /* 0x000000110e007986 */ /* 0x0001e4000c101904 */
.L_x_4:
[----:B------:R-:W-:Y:S05]  /*0f10*/  @!P1 EXIT ;  /* 0x000000000000994d */ /* 0x000fea0003800000 */
[----:B------:R-:W1:Y:S01]  /*0f20*/  LDC.64 R6, c[0x0][0x390] ;  /* 0x0000e400ff067b82 */ /* 0x000e620000000a00 */
[----:B0-23--:R-:W-:Y:S01]  /*0f30*/  IMAD R17, R0, R2, R5 ;  /* 0x0000000200117224 */ /* 0x00dfe200078e0205 */
[----:B------:R-:W-:-:S06]  /*0f40*/  IADD3 R3, PT, PT, -R3, RZ, RZ ;  /* 0x000000ff03037210 */ /* 0x000fcc0007ffe1ff */
[----:B------:R-:W0:Y:S08]  /*0f50*/  LDC.64 R8, c[0x0][0x380] ;  /* 0x0000e000ff087b82 */ /* 0x000e300000000a00 */
[----:B------:R-:W2:Y:S02]  /*0f60*/  LDC.64 R10, c[0x0][0x388] ;  /* 0x0000e200ff0a7b82 */ /* 0x000ea40000000a00 */
.L_x_5:
[----:B0-----:R-:W-:-:S04]  /*0f70*/  IMAD.WIDE R4, R17, 0x4, R8 ;  /* 0x0000000411047825 */ /* 0x001fc800078e0208 */
[----:B--2---:R-:W-:Y:S02]  /*0f80*/  IMAD.WIDE R12, R17, 0x4, R10 ;  /* 0x00000004110c7825 */ /* 0x004fe400078e020a */
[----:B------:R-:W2:Y:S04]  /*0f90*/  LDG.E R4, desc[UR4][R4.64] ;  /* 0x0000000404047981 */ /* 0x000ea8000c1e1900 */
[----:B------:R-:W2:Y:S01]  /*0fa0*/  LDG.E R13, desc[UR4][R12.64] ;  /* 0x000000040c0d7981 */ /* 0x000ea2000c1e1900 */
[----:B------:R-:W-:Y:S01]  /*0fb0*/  IADD3 R3, PT, PT, R3, 0x1, RZ ;  /* 0x0000000103037810 */ /* 0x000fe20007ffe0ff */
[C---:B-1-3--:R-:W-:Y:S01]  /*0fc0*/  IMAD.WIDE R14, R17.reuse, 0x4, R6 ;  /* 0x00000004110e7825 */ /* 0x04afe200078e0206 */
[----:B------:R-:W-:Y:S02]  /*0fd0*/  IADD3 R17, PT, PT, R17, R2, RZ ;  /* 0x0000000211117210 */ /* 0x000fe40007ffe0ff */
[----:B------:R-:W-:Y:S01]  /*0fe0*/  ISETP.NE.AND P0, PT, R3, RZ, PT ;  /* 0x000000ff0300720c */ /* 0x000fe20003f05270 */
[----:B--2---:R-:W-:-:S05]  /*0ff0*/  FADD R19, R4, R13 ;  /* 0x0000000d04137221 */ /* 0x004fca0000000000 */
[----:B------:R3:W-:Y:S07]  /*1000*/  STG.E desc[UR4][R14.64], R19 ;  /* 0x000000130e007986 */ /* 0x0007ee000c101904 */
[----:B------:R-:W-:Y:S05]  /*1010*/  @P0 BRA `(.L_x_5) ;  /* 0xfffffffc00d40947 */ /* 0x000fea000383ffff */
[----:B------:R-:W-:Y:S05]  /*1020*/  EXIT ;  /* 0x000000000000794d */ /* 0x000fea0003800000 */
.L_x_6:
        /* <DEDUP_REMOVED lines=13> */
.L_x_9:


//--------------------- .text._Z16sumMatrixOnGPU2DPfS_S_ii --------------------------
	.section	.text._Z16sumMatrixOnGPU2DPfS_S_ii,"ax",@progbits
	.align	128
        .global         _Z16sumMatrixOnGPU2DPfS_S_ii
        .type           _Z16sumMatrixOnGPU2DPfS_S_ii,@function
        .size           _Z16sumMatrixOnGPU2DPfS_S_ii,(.L_x_10 - _Z16sumMatrixOnGPU2DPfS_S_ii)
        .other          _Z16sumMatrixOnGPU2DPfS_S_ii,@"STO_CUDA_ENTRY STV_DEFAULT"
_Z16sumMatrixOnGPU2DPfS_S_ii:
.text._Z16sumMatrixOnGPU2DPfS_S_ii:
[----:B------:R-:W-:Y:S01]  /*0000*/  LDC R1, c[0x0][0x37c] ;  /* 0x0000df00ff017b82 */ /* 0x000fe20000000800 */
[----:B------:R-:W0:Y:S07]  /*0010*/  S2R R3, SR_TID.Y ;  /* 0x0000000000037919 */ /* 0x000e2e0000002200 */
[----:B------:R-:W1:Y:S01]  /*0020*/  LDC R5, c[0x0][0x360] ;  /* 0x0000d800ff057b82 */ /* 0x000e620000000800 */
[----:B------:R-:W2:Y:S01]  /*0030*/  LDCU.64 UR6, c[0x0][0x398] ;  /* 0x00007300ff0677ac */ /* 0x000ea20008000a00 */
[----:B------:R-:W1:Y:S06]  /*0040*/  S2R R0, SR_TID.X ;  /* 0x0000000000007919 */ /* 0x000e6c0000002100 */
[----:B------:R-:W0:Y:S08]  /*0050*/  S2UR UR5, SR_CTAID.Y ;  /* 0x00000000000579c3 */ /* 0x000e300000002600 */
[----:B------:R-:W0:Y:S08]  /*0060*/  LDC R2, c[0x0][0x364] ;  /* 0x0000d900ff027b82 */ /* 0x000e300000000800 */
[----:B------:R-:W1:Y:S01]  /*0070*/  S2UR UR4, SR_CTAID.X ;  /* 0x00000000000479c3 */ /* 0x000e620000002500 */
[----:B0-----:R-:W-:-:S05]  /*0080*/  IMAD R3, R2, UR5, R3 ;  /* 0x0000000502037c24 */ /* 0x001fca000f8e0203 */
[----:B--2---:R-:W-:Y:S01]  /*0090*/  ISETP.GE.U32.AND P0, PT, R3, UR7, PT ;  /* 0x0000000703007c0c */ /* 0x004fe2000bf06070 */
[----:B-1----:R-:W-:-:S04]  /*00a0*/  IMAD R0, R5, UR4, R0 ;  /* 0x0000000405007c24 */ /* 0x002fc8000f8e0200 */
[----:B------:R-:W-:Y:S01]  /*00b0*/  IMAD R9, R3, UR6, R0 ;  /* 0x0000000603097c24 */ /* 0x000fe2000f8e0200 */
[----:B------:R-:W-:-:S13]  /*00c0*/  ISETP.GE.U32.OR P0, PT, R0, UR6, P0 ;  /* 0x0000000600007c0c */ /* 0x000fda0008706470 */
        /* <DEDUP_REMOVED lines=13> */
.L_x_7:
        /* <DEDUP_REMOVED lines=14> */
.L_x_10:


//--------------------- .nv.shared.reserved.0     --------------------------
	.section	.nv.shared.reserved.0,"aw",@nobits
	.weak		__nv_reservedSMEM_offset_0_alias
	.size		__nv_reservedSMEM_offset_0_alias, 0, 64
	.other		__nv_reservedSMEM_offset_0_alias,@"STO_CUDA_RESERVED_SHARED STV_DEFAULT"
__nv_reservedSMEM_offset_0_alias:
	.zero		0
	.zero		64


//--------------------- .nv.constant0._Z17sumMatrixOnGPUMixPfS_S_ii --------------------------
	.section	.nv.constant0._Z17sumMatrixOnGPUMixPfS_S_ii,"a",@progbits
	.sectionflags	@""
	.align	4
.nv.constant0._Z17sumMatrixOnGPUMixPfS_S_ii:
	.zero		928


//--------------------- .nv.constant0._Z16sumMatrixOnGPU1DPfS_S_ii --------------------------
	.section	.nv.constant0._Z16sumMatrixOnGPU1DPfS_S_ii,"a",@progbits
	.sectionflags	@""
	.align	4
.nv.constant0._Z16sumMatrixOnGPU1DPfS_S_ii:
	.zero		928


//--------------------- .nv.constant0._Z16sumMatrixOnGPU2DPfS_S_ii --------------------------
	.section	.nv.constant0._Z16sumMatrixOnGPU2DPfS_S_ii,"a",@progbits
	.sectionflags	@""
	.align	4
.nv.constant0._Z16sumMatrixOnGPU2DPfS_S_ii:
	.zero		928


//--------------------- SYMBOLS --------------------------

	.type		.nv.reservedSmem.offset0,@object
	.size		.nv.reservedSmem.offset0,0x4
